//
// Generated by NVIDIA NVVM Compiler
//
// Compiler Build ID: CL-36424714
// Cuda compilation tools, release 13.0, V13.0.88
// Based on NVVM 20.0.0
//

.version 9.0
.target sm_100
.address_size 64

	// .globl	_Z6matmulPdS_S_i

.visible .entry _Z6matmulPdS_S_i(
	.param .u64 .ptr .align 1 _Z6matmulPdS_S_i_param_0,
	.param .u64 .ptr .align 1 _Z6matmulPdS_S_i_param_1,
	.param .u64 .ptr .align 1 _Z6matmulPdS_S_i_param_2,
	.param .u32 _Z6matmulPdS_S_i_param_3
)
{
	.reg .pred 	%p<10>;
	.reg .b32 	%r<41>;
	.reg .b64 	%rd<67>;
	.reg .b64 	%fd<67>;

	ld.param.u64 	%rd14, [_Z6matmulPdS_S_i_param_0];
	ld.param.u64 	%rd15, [_Z6matmulPdS_S_i_param_1];
	ld.param.u32 	%r17, [_Z6matmulPdS_S_i_param_3];
	cvta.to.global.u64 	%rd1, %rd15;
	cvta.to.global.u64 	%rd2, %rd14;
	mov.u32 	%r18, %ctaid.y;
	mov.u32 	%r19, %ntid.y;
	mov.u32 	%r20, %tid.y;
	mad.lo.s32 	%r1, %r18, %r19, %r20;
	mov.u32 	%r21, %ctaid.x;
	mov.u32 	%r22, %ntid.x;
	mov.u32 	%r23, %tid.x;
	mad.lo.s32 	%r2, %r21, %r22, %r23;
	max.s32 	%r24, %r1, %r2;
	setp.ge.s32 	%p1, %r24, %r17;
	@%p1 bra 	$L__BB0_13;
	mul.lo.s32 	%r3, %r17, %r1;
	and.b32  	%r4, %r17, 7;
	setp.lt.u32 	%p2, %r17, 8;
	mov.f64 	%fd66, 0d0000000000000000;
	mov.b32 	%r39, 0;
	@%p2 bra 	$L__BB0_4;
	and.b32  	%r26, %r17, 2147483640;
	neg.s32 	%r37, %r26;
	mul.wide.s32 	%rd16, %r17, 8;
	add.s64 	%rd3, %rd1, %rd16;
	mul.wide.s32 	%rd17, %r17, 16;
	add.s64 	%rd4, %rd1, %rd17;
	mul.wide.s32 	%rd18, %r17, 24;
	add.s64 	%rd5, %rd1, %rd18;
	mul.wide.s32 	%rd19, %r17, 32;
	add.s64 	%rd6, %rd1, %rd19;
	mul.wide.s32 	%rd20, %r17, 40;
	add.s64 	%rd7, %rd1, %rd20;
	mul.wide.s32 	%rd21, %r17, 48;
	add.s64 	%rd8, %rd1, %rd21;
	mul.wide.s32 	%rd22, %r17, 56;
	add.s64 	%rd9, %rd1, %rd22;
	mul.wide.u32 	%rd23, %r3, 8;
	add.s64 	%rd24, %rd23, %rd2;
	add.s64 	%rd66, %rd24, 32;
	mov.f64 	%fd66, 0d0000000000000000;
	mov.u32 	%r36, %r2;
$L__BB0_3:
	.pragma "nounroll";
	and.b32  	%r39, %r17, 2147483640;
	mul.wide.s32 	%rd25, %r36, 8;
	add.s64 	%rd26, %rd3, %rd25;
	add.s64 	%rd27, %rd4, %rd25;
	add.s64 	%rd28, %rd5, %rd25;
	add.s64 	%rd29, %rd6, %rd25;
	add.s64 	%rd30, %rd7, %rd25;
	add.s64 	%rd31, %rd8, %rd25;
	add.s64 	%rd32, %rd9, %rd25;
	add.s64 	%rd33, %rd1, %rd25;
	ld.global.f64 	%fd16, [%rd66+-32];
	ld.global.f64 	%fd17, [%rd33];
	fma.rn.f64 	%fd18, %fd16, %fd17, %fd66;
	ld.global.f64 	%fd19, [%rd66+-24];
	ld.global.f64 	%fd20, [%rd26];
	fma.rn.f64 	%fd21, %fd19, %fd20, %fd18;
	ld.global.f64 	%fd22, [%rd66+-16];
	ld.global.f64 	%fd23, [%rd27];
	fma.rn.f64 	%fd24, %fd22, %fd23, %fd21;
	ld.global.f64 	%fd25, [%rd66+-8];
	ld.global.f64 	%fd26, [%rd28];
	fma.rn.f64 	%fd27, %fd25, %fd26, %fd24;
	ld.global.f64 	%fd28, [%rd66];
	ld.global.f64 	%fd29, [%rd29];
	fma.rn.f64 	%fd30, %fd28, %fd29, %fd27;
	ld.global.f64 	%fd31, [%rd66+8];
	ld.global.f64 	%fd32, [%rd30];
	fma.rn.f64 	%fd33, %fd31, %fd32, %fd30;
	ld.global.f64 	%fd34, [%rd66+16];
	ld.global.f64 	%fd35, [%rd31];
	fma.rn.f64 	%fd36, %fd34, %fd35, %fd33;
	ld.global.f64 	%fd37, [%rd66+24];
	ld.global.f64 	%fd38, [%rd32];
	fma.rn.f64 	%fd66, %fd37, %fd38, %fd36;
	add.s32 	%r37, %r37, 8;
	shl.b32 	%r27, %r17, 3;
	add.s32 	%r36, %r36, %r27;
	add.s64 	%rd66, %rd66, 64;
	setp.ne.s32 	%p3, %r37, 0;
	@%p3 bra 	$L__BB0_3;
$L__BB0_4:
	setp.eq.s32 	%p4, %r4, 0;
	@%p4 bra 	$L__BB0_12;
	and.b32  	%r12, %r17, 3;
	setp.lt.u32 	%p5, %r4, 4;
	@%p5 bra 	$L__BB0_7;
	add.s32 	%r28, %r39, %r3;
	mul.wide.u32 	%rd34, %r28, 8;
	add.s64 	%rd35, %rd2, %rd34;
	ld.global.f64 	%fd40, [%rd35];
	mad.lo.s32 	%r29, %r39, %r17, %r2;
	mul.wide.s32 	%rd36, %r29, 8;
	add.s64 	%rd37, %rd1, %rd36;
	ld.global.f64 	%fd41, [%rd37];
	fma.rn.f64 	%fd42, %fd40, %fd41, %fd66;
	cvt.u64.u32 	%rd38, %r3;
	cvt.u64.u32 	%rd39, %r39;
	add.s64 	%rd40, %rd39, %rd38;
	shl.b64 	%rd41, %rd40, 3;
	add.s64 	%rd42, %rd2, %rd41;
	ld.global.f64 	%fd43, [%rd42+8];
	mul.wide.s32 	%rd43, %r17, 8;
	add.s64 	%rd44, %rd37, %rd43;
	ld.global.f64 	%fd44, [%rd44];
	fma.rn.f64 	%fd45, %fd43, %fd44, %fd42;
	ld.global.f64 	%fd46, [%rd42+16];
	add.s64 	%rd45, %rd44, %rd43;
	ld.global.f64 	%fd47, [%rd45];
	fma.rn.f64 	%fd48, %fd46, %fd47, %fd45;
	ld.global.f64 	%fd49, [%rd42+24];
	add.s64 	%rd46, %rd45, %rd43;
	ld.global.f64 	%fd50, [%rd46];
	fma.rn.f64 	%fd66, %fd49, %fd50, %fd48;
	add.s32 	%r39, %r39, 4;
$L__BB0_7:
	setp.eq.s32 	%p6, %r12, 0;
	@%p6 bra 	$L__BB0_12;
	setp.eq.s32 	%p7, %r12, 1;
	@%p7 bra 	$L__BB0_10;
	add.s32 	%r30, %r39, %r3;
	mul.wide.u32 	%rd47, %r30, 8;
	add.s64 	%rd48, %rd2, %rd47;
	ld.global.f64 	%fd52, [%rd48];
	mad.lo.s32 	%r31, %r39, %r17, %r2;
	mul.wide.s32 	%rd49, %r31, 8;
	add.s64 	%rd50, %rd1, %rd49;
	ld.global.f64 	%fd53, [%rd50];
	fma.rn.f64 	%fd54, %fd52, %fd53, %fd66;
	cvt.u64.u32 	%rd51, %r3;
	cvt.u64.u32 	%rd52, %r39;
	add.s64 	%rd53, %rd52, %rd51;
	shl.b64 	%rd54, %rd53, 3;
	add.s64 	%rd55, %rd2, %rd54;
	ld.global.f64 	%fd55, [%rd55+8];
	mul.wide.s32 	%rd56, %r17, 8;
	add.s64 	%rd57, %rd50, %rd56;
	ld.global.f64 	%fd56, [%rd57];
	fma.rn.f64 	%fd66, %fd55, %fd56, %fd54;
	add.s32 	%r39, %r39, 2;
$L__BB0_10:
	and.b32  	%r32, %r17, 1;
	setp.eq.b32 	%p8, %r32, 1;
	not.pred 	%p9, %p8;
	@%p9 bra 	$L__BB0_12;
	add.s32 	%r33, %r39, %r3;
	mul.wide.u32 	%rd58, %r33, 8;
	add.s64 	%rd59, %rd2, %rd58;
	ld.global.f64 	%fd57, [%rd59];
	mad.lo.s32 	%r34, %r39, %r17, %r2;
	mul.wide.s32 	%rd60, %r34, 8;
	add.s64 	%rd61, %rd1, %rd60;
	ld.global.f64 	%fd58, [%rd61];
	fma.rn.f64 	%fd66, %fd57, %fd58, %fd66;
$L__BB0_12:
	ld.param.u64 	%rd65, [_Z6matmulPdS_S_i_param_2];
	add.s32 	%r35, %r3, %r2;
	cvta.to.global.u64 	%rd62, %rd65;
	mul.wide.s32 	%rd63, %r35, 8;
	add.s64 	%rd64, %rd62, %rd63;
	st.global.f64 	[%rd64], %fd66;
$L__BB0_13:
	ret;

}


// ===== COMPILED SASS (sm_100) =====

	.target	sm_100

	.elftype	@"ET_EXEC"


//--------------------- .note.nv.tkinfo           --------------------------
	.section	.note.nv.tkinfo,"",@"SHT_NOTE"
	.sectionflags	@"SHF_NOTE_NV_TKINFO"
	.tkinfo
        /*0018*/ 	.word	0x00000002
        /*0030*/ 	.string	""
        /*0030*/ 	.string	"ptxas"
        /*0030*/ 	.string	"Cuda compilation tools, release 13.0, V13.0.88"
        /*0030*/ 	.string	"Build cuda_13.0.r13.0/compiler.36424714_0"
        /*0030*/ 	.string	"-arch sm_100 -m 64 "



//--------------------- .note.nv.cuinfo           --------------------------
	.section	.note.nv.cuinfo,"",@"SHT_NOTE"
	.sectionflags	@"SHF_NOTE_NV_CUINFO"
        /*0018*/ 	.short	0x0002
        /*001a*/ 	.short	0x0064
        /*001c*/ 	.short	0x0082
	.zero		2


//--------------------- .nv.info                  --------------------------
	.section	.nv.info,"",@"SHT_CUDA_INFO"
	.align	4


	//----- nvinfo : EIATTR_REGCOUNT
	.align		4
        /*0000*/ 	.byte	0x04, 0x2f
        /*0002*/ 	.short	(.L_1 - .L_0)
	.align		4
.L_0:
        /*0004*/ 	.word	index@(_Z6matmulPdS_S_i)
        /*0008*/ 	.word	0x0000001e


	//----- nvinfo : EIATTR_FRAME_SIZE
	.align		4
.L_1:
        /*000c*/ 	.byte	0x04, 0x11
        /*000e*/ 	.short	(.L_3 - .L_2)
	.align		4
.L_2:
        /*0010*/ 	.word	index@(_Z6matmulPdS_S_i)
        /*0014*/ 	.word	0x00000000


	//----- nvinfo : EIATTR_MIN_STACK_SIZE
	.align		4
.L_3:
        /*0018*/ 	.byte	0x04, 0x12
        /*001a*/ 	.short	(.L_5 - .L_4)
	.align		4
.L_4:
        /*001c*/ 	.word	index@(_Z6matmulPdS_S_i)
        /*0020*/ 	.word	0x00000000
.L_5:


//--------------------- .nv.compat                --------------------------
	.section	.nv.compat,"",@"SHT_CUDA_COMPAT_INFO"
	.align	4
        /*0000*/ 	.byte	0x02, 0x09, 0x00, 0x00, 0x02, 0x02, 0x01, 0x00, 0x02, 0x05, 0x05, 0x00, 0x03, 0x07, 0x01, 0x01
        /*0010*/ 	.byte	0x02, 0x03, 0x00, 0x00, 0x02, 0x06, 0x01, 0x00, 0x04, 0x0b, 0x08, 0x00, 0x01, 0x00, 0x00, 0x00
        /*0020*/ 	.byte	0x00, 0x00, 0x00, 0x00


//--------------------- .nv.info._Z6matmulPdS_S_i --------------------------
	.section	.nv.info._Z6matmulPdS_S_i,"",@"SHT_CUDA_INFO"
	.sectionflags	@""
	.align	4


	//----- nvinfo : EIATTR_CUDA_API_VERSION
	.align		4
        /*0000*/ 	.byte	0x04, 0x37
        /*0002*/ 	.short	(.L_7 - .L_6)
.L_6:
        /*0004*/ 	.word	0x00000082


	//----- nvinfo : EIATTR_KPARAM_INFO
	.align		4
.L_7:
        /*0008*/ 	.byte	0x04, 0x17
        /*000a*/ 	.short	(.L_9 - .L_8)
.L_8:
        /*000c*/ 	.word	0x00000000
        /*0010*/ 	.short	0x0003
        /*0012*/ 	.short	0x0018
        /*0014*/ 	.byte	0x00, 0xf0, 0x11, 0x00


	//----- nvinfo : EIATTR_KPARAM_INFO
	.align		4
.L_9:
        /*0018*/ 	.byte	0x04, 0x17
        /*001a*/ 	.short	(.L_11 - .L_10)
.L_10:
        /*001c*/ 	.word	0x00000000
        /*0020*/ 	.short	0x0002
        /*0022*/ 	.short	0x0010
        /*0024*/ 	.byte	0x00, 0xf5, 0x21, 0x00


	//----- nvinfo : EIATTR_KPARAM_INFO
	.align		4
.L_11:
        /*0028*/ 	.byte	0x04, 0x17
        /*002a*/ 	.short	(.L_13 - .L_12)
.L_12:
        /*002c*/ 	.word	0x00000000
        /*0030*/ 	.short	0x0001
        /*0032*/ 	.short	0x0008
        /*0034*/ 	.byte	0x00, 0xf5, 0x21, 0x00


	//----- nvinfo : EIATTR_KPARAM_INFO
	.align		4
.L_13:
        /*0038*/ 	.byte	0x04, 0x17
        /*003a*/ 	.short	(.L_15 - .L_14)
.L_14:
        /*003c*/ 	.word	0x00000000
        /*0040*/ 	.short	0x0000
        /*0042*/ 	.short	0x0000
        /*0044*/ 	.byte	0x00, 0xf5, 0x21, 0x00


	//----- nvinfo : EIATTR_SPARSE_MMA_MASK
	.align		4
.L_15:
        /*0048*/ 	.byte	0x03, 0x50
        /*004a*/ 	.short	0x0000


	//----- nvinfo : EIATTR_MAXREG_COUNT
	.align		4
        /*004c*/ 	.byte	0x03, 0x1b
        /*004e*/ 	.short	0x00ff


	//----- nvinfo : EIATTR_MERCURY_ISA_VERSION
	.align		4
        /*0050*/ 	.byte	0x03, 0x5f
        /*0052*/ 	.short	0x0101


	//----- nvinfo : EIATTR_VRC_CTA_INIT_COUNT
	.align		4
        /*0054*/ 	.byte	0x02, 0x4a
	.zero		1
	.zero		1


	//----- nvinfo : EIATTR_EXIT_INSTR_OFFSETS
	.align		4
        /*0058*/ 	.byte	0x04, 0x1c
        /*005a*/ 	.short	(.L_17 - .L_16)


	//   ....[0]....
.L_16:
        /*005c*/ 	.word	0x000000c0


	//   ....[1]....
        /*0060*/ 	.word	0x00000ad0


	//----- nvinfo : EIATTR_CBANK_PARAM_SIZE
	.align		4
.L_17:
        /*0064*/ 	.byte	0x03, 0x19
        /*0066*/ 	.short	0x001c


	//----- nvinfo : EIATTR_PARAM_CBANK
	.align		4
        /*0068*/ 	.byte	0x04, 0x0a
        /*006a*/ 	.short	(.L_19 - .L_18)
	.align		4
.L_18:
        /*006c*/ 	.word	index@(.nv.constant0._Z6matmulPdS_S_i)
        /*0070*/ 	.short	0x0380
        /*0072*/ 	.short	0x001c


	//----- nvinfo : EIATTR_SW_WAR
	.align		4
.L_19:
        /*0074*/ 	.byte	0x04, 0x36
        /*0076*/ 	.short	(.L_21 - .L_20)
.L_20:
        /*0078*/ 	.word	0x00000008
.L_21:


//--------------------- .nv.callgraph             --------------------------
	.section	.nv.callgraph,"",@"SHT_CUDA_CALLGRAPH"
	.align	4
	.sectionentsize	8
	.align		4
        /*0000*/ 	.word	0x00000000
	.align		4
        /*0004*/ 	.word	0xffffffff
	.align		4
        /*0008*/ 	.word	0x00000000
	.align		4
        /*000c*/ 	.word	0xfffffffe
	.align		4
        /*0010*/ 	.word	0x00000000
	.align		4
        /*0014*/ 	.word	0xfffffffd
	.align		4
        /*0018*/ 	.word	0x00000000
	.align		4
        /*001c*/ 	.word	0xfffffffc


//--------------------- .text._Z6matmulPdS_S_i    --------------------------
	.section	.text._Z6matmulPdS_S_i,"ax",@progbits
	.align	128
        .global         _Z6matmulPdS_S_i
        .type           _Z6matmulPdS_S_i,@function
        .size           _Z6matmulPdS_S_i,(.L_x_5 - _Z6matmulPdS_S_i)
        .other          _Z6matmulPdS_S_i,@"STO_CUDA_ENTRY STV_DEFAULT"
_Z6matmulPdS_S_i:
.text._Z6matmulPdS_S_i:
[----:B------:R-:W-:Y:S01]  /*0000*/  LDC R1, c[0x0][0x37c] ;  /* 0x0000df00ff017b82 */ /* 0x000fe20000000800 */
[----:B------:R-:W0:Y:S07]  /*0010*/  S2R R0, SR_TID.Y ;  /* 0x0000000000007919 */ /* 0x000e2e0000002200 */
[----:B------:R-:W0:Y:S01]  /*0020*/  S2UR UR4, SR_CTAID.Y ;  /* 0x00000000000479c3 */ /* 0x000e220000002600 */
[----:B------:R-:W1:Y:S01]  /*0030*/  LDCU UR18, c[0x0][0x398] ;  /* 0x00007300ff1277ac */ /* 0x000e620008000800 */
[----:B------:R-:W2:Y:S06]  /*0040*/  S2R R3, SR_TID.X ;  /* 0x0000000000037919 */ /* 0x000eac0000002100 */
[----:B------:R-:W0:Y:S08]  /*0050*/  LDC R21, c[0x0][0x364] ;  /* 0x0000d900ff157b82 */ /* 0x000e300000000800 */
[----:B------:R-:W2:Y:S08]  /*0060*/  S2UR UR5, SR_CTAID.X ;  /* 0x00000000000579c3 */ /* 0x000eb00000002500 */
[----:B------:R-:W2:Y:S01]  /*0070*/  LDC R2, c[0x0][0x360] ;  /* 0x0000d800ff027b82 */ /* 0x000ea20000000800 */
[----:B0-----:R-:W-:-:S02]  /*0080*/  IMAD R21, R21, UR4, R0 ;  /* 0x0000000415157c24 */ /* 0x001fc4000f8e0200 */
[----:B--2---:R-:W-:-:S05]  /*0090*/  IMAD R0, R2, UR5, R3 ;  /* 0x0000000502007c24 */ /* 0x004fca000f8e0203 */
[----:B------:R-:W-:-:S04]  /*00a0*/  VIMNMX R2, PT, PT, R21, R0, !PT ;  /* 0x0000000015027248 */ /* 0x000fc80007fe0100 */
[----:B-1----:R-:W-:-:S13]  /*00b0*/  ISETP.GE.AND P0, PT, R2, UR18, PT ;  /* 0x0000001202007c0c */ /* 0x002fda000bf06270 */
[----:B------:R-:W-:Y:S05]  /*00c0*/  @P0 EXIT ;  /* 0x000000000000094d */ /* 0x000fea0003800000 */
[----:B------:R-:W-:Y:S02]  /*00d0*/  UISETP.GE.U32.AND UP0, UPT, UR18, 0x8, UPT ;  /* 0x000000081200788c */ /* 0x000fe4000bf06070 */
[----:B------:R-:W-:Y:S01]  /*00e0*/  IMAD R21, R21, UR18, RZ ;  /* 0x0000001215157c24 */ /* 0x000fe2000f8e02ff */
[----:B------:R-:W-:Y:S01]  /*00f0*/  CS2R R12, SRZ ;  /* 0x00000000000c7805 */ /* 0x000fe2000001ff00 */
[----:B------:R-:W0:Y:S01]  /*0100*/  LDCU.64 UR16, c[0x0][0x358] ;  /* 0x00006b00ff1077ac */ /* 0x000e220008000a00 */
[----:B------:R-:W-:-:S04]  /*0110*/  UMOV UR4, URZ ;  /* 0x000000ff00047c82 */ /* 0x000fc80008000000 */
[----:B------:R-:W-:Y:S05]  /*0120*/  BRA.U !UP0, `(.L_x_0) ;  /* 0x0000000508147547 */ /* 0x000fea000b800000 */
[----:B------:R-:W1:Y:S01]  /*0130*/  LDCU.128 UR20, c[0x0][0x380] ;  /* 0x00007000ff1477ac */ /* 0x000e620008000c00 */
[----:B------:R-:W-:Y:S01]  /*0140*/  IMAD.MOV.U32 R20, RZ, RZ, R0 ;  /* 0x000000ffff147224 */ /* 0x000fe200078e0000 */
[----:B------:R-:W-:Y:S01]  /*0150*/  CS2R R12, SRZ ;  /* 0x00000000000c7805 */ /* 0x000fe2000001ff00 */
[----:B------:R-:W-:-:S04]  /*0160*/  ULOP3.LUT UR4, UR18, 0x7ffffff8, URZ, 0xc0, !UPT ;  /* 0x7ffffff812047892 */ /* 0x000fc8000f8ec0ff */
[----:B------:R-:W-:Y:S01]  /*0170*/  UIADD3 UR4, UPT, UPT, -UR4, URZ, URZ ;  /* 0x000000ff04047290 */ /* 0x000fe2000fffe1ff */
[----:B-1----:R-:W-:Y:S01]  /*0180*/  MOV R2, UR20 ;  /* 0x0000001400027c02 */ /* 0x002fe20008000f00 */
[----:B------:R-:W-:Y:S01]  /*0190*/  IMAD.U32 R3, RZ, RZ, UR21 ;  /* 0x00000015ff037e24 */ /* 0x000fe2000f8e00ff */
[----:B------:R-:W-:Y:S02]  /*01a0*/  UIMAD.WIDE UR6, UR18, 0x18, UR22 ;  /* 0x00000018120678a5 */ /* 0x000fe4000f8e0216 */
[----:B------:R-:W-:Y:S01]  /*01b0*/  UIMAD.WIDE UR8, UR18, 0x20, UR22 ;  /* 0x00000020120878a5 */ /* 0x000fe2000f8e0216 */
[----:B------:R-:W-:Y:S01]  /*01c0*/  IMAD.WIDE.U32 R2, R21, 0x8, R2 ;  /* 0x0000000815027825 */ /* 0x000fe200078e0002 */
[----:B------:R-:W-:Y:S02]  /*01d0*/  UIMAD.WIDE UR10, UR18, 0x28, UR22 ;  /* 0x00000028120a78a5 */ /* 0x000fe4000f8e0216 */
[----:B------:R-:W-:Y:S01]  /*01e0*/  UIMAD.WIDE UR12, UR18, 0x30, UR22 ;  /* 0x00000030120c78a5 */ /* 0x000fe2000f8e0216 */
[----:B------:R-:W-:Y:S01]  /*01f0*/  IADD3 R8, P0, PT, R2, 0x20, RZ ;  /* 0x0000002002087810 */ /* 0x000fe20007f1e0ff */
[----:B------:R-:W-:-:S03]  /*0200*/  UIMAD.WIDE UR14, UR18, 0x38, UR22 ;  /* 0x00000038120e78a5 */ /* 0x000fc6000f8e0216 */
[----:B------:R-:W-:-:S09]  /*0210*/  IADD3.X R9, PT, PT, RZ, R3, RZ, P0, !PT ;  /* 0x00000003ff097210 */ /* 0x000fd200007fe4ff */
.L_x_1:
[----:B------:R-:W-:Y:S01]  /*0220*/  HFMA2 R23, -RZ, RZ, 0, 4.76837158203125e-07 ;  /* 0x00000008ff177431 */ /* 0x000fe200000001ff */
[----:B------:R-:W-:Y:S01]  /*0230*/  UIMAD.WIDE UR24, UR18, 0x8, UR22 ;  /* 0x00000008121878a5 */ /* 0x000fe2000f8e0216 */
[----:B------:R-:W-:Y:S01]  /*0240*/  IMAD.MOV.U32 R2, RZ, RZ, R8 ;  /* 0x000000ffff027224 */ /* 0x000fe200078e0008 */
[----:B------:R-:W-:Y:S01]  /*0250*/  MOV R3, R9 ;  /* 0x0000000900037202 */ /* 0x000fe20000000f00 */
[----:B------:R-:W-:-:S03]  /*0260*/  UIMAD.WIDE UR20, UR18, 0x10, UR22 ;  /* 0x00000010121478a5 */ /* 0x000fc6000f8e0216 */
[----:B------:R-:W-:Y:S01]  /*0270*/  MOV R19, UR25 ;  /* 0x0000001900137c02 */ /* 0x000fe20008000f00 */
[----:B------:R-:W-:Y:S01]  /*0280*/  IMAD.U32 R18, RZ, RZ, UR24 ;  /* 0x00000018ff127e24 */ /* 0x000fe2000f8e00ff */
[----:B0-----:R-:W2:Y:S01]  /*0290*/  LDG.E.64 R24, desc[UR16][R2.64+-0x20] ;  /* 0xffffe01002187981 */ /* 0x001ea2000c1e1b00 */
[C---:B------:R-:W-:Y:S01]  /*02a0*/  IMAD.WIDE R22, R20.reuse, R23, UR22 ;  /* 0x0000001614167e25 */ /* 0x040fe2000f8e0217 */
[----:B------:R-:W-:Y:S02]  /*02b0*/  MOV R16, UR20 ;  /* 0x0000001400107c02 */ /* 0x000fe40008000f00 */
[----:B------:R-:W3:Y:S01]  /*02c0*/  LDG.E.64 R10, desc[UR16][R2.64+-0x18] ;  /* 0xffffe810020a7981 */ /* 0x000ee2000c1e1b00 */
[----:B------:R-:W-:-:S03]  /*02d0*/  IMAD.WIDE R18, R20, 0x8, R18 ;  /* 0x0000000814127825 */ /* 0x000fc600078e0212 */
[----:B------:R-:W2:Y:S01]  /*02e0*/  LDG.E.64 R22, desc[UR16][R22.64] ;  /* 0x0000001016167981 */ /* 0x000ea2000c1e1b00 */
[----:B------:R-:W-:-:S03]  /*02f0*/  IMAD.U32 R17, RZ, RZ, UR21 ;  /* 0x00000015ff117e24 */ /* 0x000fc6000f8e00ff */
[----:B------:R-:W3:Y:S01]  /*0300*/  LDG.E.64 R18, desc[UR16][R18.64] ;  /* 0x0000001012127981 */ /* 0x000ee2000c1e1b00 */
[----:B------:R-:W-:-:S04]  /*0310*/  IMAD.WIDE R16, R20, 0x8, R16 ;  /* 0x0000000814107825 */ /* 0x000fc800078e0210 */
[----:B------:R-:W-:Y:S01]  /*0320*/  HFMA2 R9, -RZ, RZ, 0, 4.76837158203125e-07 ;  /* 0x00000008ff097431 */ /* 0x000fe200000001ff */
[----:B------:R-:W4:Y:S04]  /*0330*/  LDG.E.64 R14, desc[UR16][R2.64+-0x10] ;  /* 0xfffff010020e7981 */ /* 0x000f28000c1e1b00 */
[----:B------:R-:W4:Y:S01]  /*0340*/  LDG.E.64 R16, desc[UR16][R16.64] ;  /* 0x0000001010107981 */ /* 0x000f22000c1e1b00 */
[----:B------:R-:W-:-:S03]  /*0350*/  IMAD.WIDE R8, R20, R9, UR6 ;  /* 0x0000000614087e25 */ /* 0x000fc6000f8e0209 */
[----:B------:R-:W5:Y:S04]  /*0360*/  LDG.E.64 R6, desc[UR16][R2.64+-0x8] ;  /* 0xfffff81002067981 */ /* 0x000f68000c1e1b00 */
[----:B------:R-:W5:Y:S01]  /*0370*/  LDG.E.64 R8, desc[UR16][R8.64] ;  /* 0x0000001008087981 */ /* 0x000f62000c1e1b00 */
[----:B------:R-:W-:-:S05]  /*0380*/  MOV R5, 0x8 ;  /* 0x0000000800057802 */ /* 0x000fca0000000f00 */
[----:B------:R-:W-:-:S06]  /*0390*/  IMAD.WIDE R4, R20, R5, UR8 ;  /* 0x0000000814047e25 */ /* 0x000fcc000f8e0205 */
[----:B------:R-:W5:Y:S01]  /*03a0*/  LDG.E.64 R4, desc[UR16][R4.64] ;  /* 0x0000001004047981 */ /* 0x000f62000c1e1b00 */
[----:B--2---:R-:W-:Y:S01]  /*03b0*/  DFMA R24, R24, R22, R12 ;  /* 0x000000161818722b */ /* 0x004fe2000000000c */
[----:B------:R-:W-:Y:S02]  /*03c0*/  IMAD.MOV.U32 R23, RZ, RZ, 0x8 ;  /* 0x00000008ff177424 */ /* 0x000fe400078e00ff */
[----:B------:R-:W2:Y:S02]  /*03d0*/  LDG.E.64 R12, desc[UR16][R2.64] ;  /* 0x00000010020c7981 */ /* 0x000ea4000c1e1b00 */
[----:B------:R-:W-:-:S03]  /*03e0*/  IMAD.WIDE R22, R20, R23, UR10 ;  /* 0x0000000a14167e25 */ /* 0x000fc6000f8e0217 */
[----:B---3--:R-:W-:Y:S01]  /*03f0*/  DFMA R18, R10, R18, R24 ;  /* 0x000000120a12722b */ /* 0x008fe20000000018 */
[----:B------:R-:W-:Y:S01]  /*0400*/  MOV R25, 0x8 ;  /* 0x0000000800197802 */ /* 0x000fe20000000f00 */
[----:B------:R-:W3:Y:S04]  /*0410*/  LDG.E.64 R10, desc[UR16][R2.64+0x8] ;  /* 0x00000810020a7981 */ /* 0x000ee8000c1e1b00 */
[----:B------:R-:W3:Y:S01]  /*0420*/  LDG.E.64 R22, desc[UR16][R22.64] ;  /* 0x0000001016167981 */ /* 0x000ee2000c1e1b00 */
[C---:B------:R-:W-:Y:S01]  /*0430*/  IMAD.WIDE R24, R20.reuse, R25, UR12 ;  /* 0x0000000c14187e25 */ /* 0x040fe2000f8e0219 */
[----:B----4-:R-:W-:Y:S01]  /*0440*/  DFMA R16, R14, R16, R18 ;  /* 0x000000100e10722b */ /* 0x010fe20000000012 */
[----:B------:R-:W-:Y:S01]  /*0450*/  MOV R19, 0x8 ;  /* 0x0000000800137802 */ /* 0x000fe20000000f00 */
[----:B------:R-:W4:Y:S04]  /*0460*/  LDG.E.64 R14, desc[UR16][R2.64+0x10] ;  /* 0x00001010020e7981 */ /* 0x000f28000c1e1b00 */
[----:B------:R-:W4:Y:S01]  /*0470*/  LDG.E.64 R24, desc[UR16][R24.64] ;  /* 0x0000001018187981 */ /* 0x000f22000c1e1b00 */
[----:B------:R-:W-:Y:S01]  /*0480*/  IMAD.WIDE R18, R20, R19, UR14 ;  /* 0x0000000e14127e25 */ /* 0x000fe2000f8e0213 */
[----:B-----5:R-:W-:-:S02]  /*0490*/  DFMA R8, R6, R8, R16 ;  /* 0x000000080608722b */ /* 0x020fc40000000010 */
[----:B------:R-:W5:Y:S04]  /*04a0*/  LDG.E.64 R6, desc[UR16][R2.64+0x18] ;  /* 0x0000181002067981 */ /* 0x000f68000c1e1b00 */
[----:B------:R-:W5:Y:S01]  /*04b0*/  LDG.E.64 R18, desc[UR16][R18.64] ;  /* 0x0000001012127981 */ /* 0x000f62000c1e1b00 */
[----:B------:R-:W-:-:S04]  /*04c0*/  UIADD3 UR4, UPT, UPT, UR4, 0x8, URZ ;  /* 0x0000000804047890 */ /* 0x000fc8000fffe0ff */
[----:B------:R-:W-:Y:S01]  /*04d0*/  UISETP.NE.AND UP0, UPT, UR4, URZ, UPT ;  /* 0x000000ff0400728c */ /* 0x000fe2000bf05270 */
[----:B--2---:R-:W-:-:S08]  /*04e0*/  DFMA R4, R12, R4, R8 ;  /* 0x000000040c04722b */ /* 0x004fd00000000008 */
[----:B---3--:R-:W-:-:S08]  /*04f0*/  DFMA R4, R10, R22, R4 ;  /* 0x000000160a04722b */ /* 0x008fd00000000004 */
[----:B----4-:R-:W-:Y:S01]  /*0500*/  DFMA R4, R14, R24, R4 ;  /* 0x000000180e04722b */ /* 0x010fe20000000004 */
[----:B------:R-:W-:-:S07]  /*0510*/  IADD3 R8, P0, PT, R2, 0x40, RZ ;  /* 0x0000004002087810 */ /* 0x000fce0007f1e0ff */
[----:B-----5:R-:W-:Y:S01]  /*0520*/  DFMA R12, R6, R18, R4 ;  /* 0x00000012060c722b */ /* 0x020fe20000000004 */
[----:B------:R-:W-:Y:S01]  /*0530*/  IMAD.U32 R5, RZ, RZ, UR18 ;  /* 0x00000012ff057e24 */ /* 0x000fe2000f8e00ff */
[----:B------:R-:W-:-:S04]  /*0540*/  IADD3.X R9, PT, PT, RZ, R3, RZ, P0, !PT ;  /* 0x00000003ff097210 */ /* 0x000fc800007fe4ff */
[----:B------:R-:W-:Y:S01]  /*0550*/  LEA R20, R5, R20, 0x3 ;  /* 0x0000001405147211 */ /* 0x000fe200078e18ff */
[----:B------:R-:W-:Y:S06]  /*0560*/  BRA.U UP0, `(.L_x_1) ;  /* 0xfffffffd002c7547 */ /* 0x000fec000b83ffff */
[----:B------:R-:W-:-:S12]  /*0570*/  ULOP3.LUT UR4, UR18, 0x7ffffff8, URZ, 0xc0, !UPT ;  /* 0x7ffffff812047892 */ /* 0x000fd8000f8ec0ff */
.L_x_0:
[----:B------:R-:W-:-:S04]  /*0580*/  ULOP3.LUT UR6, UR18, 0x7, URZ, 0xc0, !UPT ;  /* 0x0000000712067892 */ /* 0x000fc8000f8ec0ff */
[----:B------:R-:W-:-:S09]  /*0590*/  UISETP.NE.AND UP0, UPT, UR6, URZ, UPT ;  /* 0x000000ff0600728c */ /* 0x000fd2000bf05270 */
[----:B------:R-:W-:Y:S05]  /*05a0*/  BRA.U !UP0, `(.L_x_2) ;  /* 0x0000000508387547 */ /* 0x000fea000b800000 */
[----:B------:R-:W-:Y:S02]  /*05b0*/  UISETP.GE.U32.AND UP0, UPT, UR6, 0x4, UPT ;  /* 0x000000040600788c */ /* 0x000fe4000bf06070 */
[----:B------:R-:W-:-:S04]  /*05c0*/  ULOP3.LUT UR5, UR18, 0x3, URZ, 0xc0, !UPT ;  /* 0x0000000312057892 */ /* 0x000fc8000f8ec0ff */
[----:B------:R-:W-:-:S03]  /*05d0*/  UISETP.NE.AND UP1, UPT, UR5, URZ, UPT ;  /* 0x000000ff0500728c */ /* 0x000fc6000bf25270 */
[----:B------:R-:W-:Y:S08]  /*05e0*/  BRA.U !UP0, `(.L_x_3) ;  /* 0x00000001087c7547 */ /* 0x000ff0000b800000 */
[----:B------:R-:W1:Y:S01]  /*05f0*/  LDC.64 R10, c[0x0][0x380] ;  /* 0x0000e000ff0a7b82 */ /* 0x000e620000000a00 */
[----:B------:R-:W2:Y:S01]  /*0600*/  LDCU.64 UR6, c[0x0][0x380] ;  /* 0x00007000ff0677ac */ /* 0x000ea20008000a00 */
[----:B------:R-:W-:Y:S01]  /*0610*/  IMAD.U32 R5, RZ, RZ, UR4 ;  /* 0x00000004ff057e24 */ /* 0x000fe2000f8e00ff */
[C---:B------:R-:W-:Y:S01]  /*0620*/  IADD3 R3, PT, PT, R21.reuse, UR4, RZ ;  /* 0x0000000415037c10 */ /* 0x040fe2000fffe0ff */
[----:B------:R-:W-:Y:S01]  /*0630*/  IMAD.U32 R23, RZ, RZ, UR18 ;  /* 0x00000012ff177e24 */ /* 0x000fe2000f8e00ff */
[----:B------:R-:W-:Y:S01]  /*0640*/  IADD3 R2, P0, PT, R21, UR4, RZ ;  /* 0x0000000415027c10 */ /* 0x000fe2000ff1e0ff */
[----:B------:R-:W-:Y:S02]  /*0650*/  IMAD R5, R5, UR18, R0 ;  /* 0x0000001205057c24 */ /* 0x000fe4000f8e0200 */
[----:B------:R-:W3:Y:S01]  /*0660*/  LDC.64 R18, c[0x0][0x388] ;  /* 0x0000e200ff127b82 */ /* 0x000ee20000000a00 */
[----:B------:R-:W-:Y:S01]  /*0670*/  MOV R25, UR18 ;  /* 0x0000001200197c02 */ /* 0x000fe20008000f00 */
[----:B-1----:R-:W-:Y:S01]  /*0680*/  IMAD.WIDE.U32 R10, R3, 0x8, R10 ;  /* 0x00000008030a7825 */ /* 0x002fe200078e000a */
[----:B------:R-:W-:-:S02]  /*0690*/  IADD3.X R3, PT, PT, RZ, RZ, RZ, P0, !PT ;  /* 0x000000ffff037210 */ /* 0x000fc400007fe4ff */
[----:B--2---:R-:W-:-:S03]  /*06a0*/  LEA R16, P0, R2, UR6, 0x3 ;  /* 0x0000000602107c11 */ /* 0x004fc6000f8018ff */
[----:B0-----:R-:W2:Y:S01]  /*06b0*/  LDG.E.64 R10, desc[UR16][R10.64] ;  /* 0x000000100a0a7981 */ /* 0x001ea2000c1e1b00 */
[----:B---3--:R-:W-:Y:S01]  /*06c0*/  IMAD.WIDE R18, R5, 0x8, R18 ;  /* 0x0000000805127825 */ /* 0x008fe200078e0212 */
[----:B------:R-:W-:-:S04]  /*06d0*/  LEA.HI.X R17, R2, UR7, R3, 0x3, P0 ;  /* 0x0000000702117c11 */ /* 0x000fc800080f1c03 */
[----:B------:R-:W2:Y:S01]  /*06e0*/  LDG.E.64 R14, desc[UR16][R18.64] ;  /* 0x00000010120e7981 */ /* 0x000ea2000c1e1b00 */
[----:B------:R-:W-:-:S03]  /*06f0*/  IMAD.WIDE R22, R23, 0x8, R18 ;  /* 0x0000000817167825 */ /* 0x000fc600078e0212 */
[----:B------:R-:W3:Y:S04]  /*0700*/  LDG.E.64 R6, desc[UR16][R16.64+0x8] ;  /* 0x0000081010067981 */ /* 0x000ee8000c1e1b00 */
[----:B------:R-:W3:Y:S01]  /*0710*/  LDG.E.64 R8, desc[UR16][R22.64] ;  /* 0x0000001016087981 */ /* 0x000ee2000c1e1b00 */
[----:B------:R-:W-:Y:S01]  /*0720*/  IMAD.WIDE R24, R25, 0x8, R22 ;  /* 0x0000000819187825 */ /* 0x000fe200078e0216 */
[----:B------:R-:W-:Y:S02]  /*0730*/  MOV R27, UR18 ;  /* 0x00000012001b7c02 */ /* 0x000fe40008000f00 */
[----:B------:R-:W4:Y:S04]  /*0740*/  LDG.E.64 R2, desc[UR16][R16.64+0x10] ;  /* 0x0000101010027981 */ /* 0x000f28000c1e1b00 */
[----:B------:R-:W4:Y:S01]  /*0750*/  LDG.E.64 R4, desc[UR16][R24.64] ;  /* 0x0000001018047981 */ /* 0x000f22000c1e1b00 */
[----:B------:R-:W-:-:S03]  /*0760*/  IMAD.WIDE R26, R27, 0x8, R24 ;  /* 0x000000081b1a7825 */ /* 0x000fc600078e0218 */
[----:B------:R-:W5:Y:S04]  /*0770*/  LDG.E.64 R18, desc[UR16][R16.64+0x18] ;  /* 0x0000181010127981 */ /* 0x000f68000c1e1b00 */
[----:B------:R-:W5:Y:S01]  /*0780*/  LDG.E.64 R26, desc[UR16][R26.64] ;  /* 0x000000101a1a7981 */ /* 0x000f62000c1e1b00 */
[----:B------:R-:W-:Y:S01]  /*0790*/  UIADD3 UR4, UPT, UPT, UR4, 0x4, URZ ;  /* 0x0000000404047890 */ /* 0x000fe2000fffe0ff */
[----:B--2---:R-:W-:-:S08]  /*07a0*/  DFMA R10, R10, R14, R12 ;  /* 0x0000000e0a0a722b */ /* 0x004fd0000000000c */
[----:B---3--:R-:W-:-:S08]  /*07b0*/  DFMA R6, R6, R8, R10 ;  /* 0x000000080606722b */ /* 0x008fd0000000000a */
[----:B----4-:R-:W-:-:S08]  /*07c0*/  DFMA R2, R2, R4, R6 ;  /* 0x000000040202722b */ /* 0x010fd00000000006 */
[----:B-----5:R-:W-:-:S11]  /*07d0*/  DFMA R12, R18, R26, R2 ;  /* 0x0000001a120c722b */ /* 0x020fd60000000002 */
.L_x_3:
[----:B------:R-:W-:Y:S05]  /*07e0*/  BRA.U !UP1, `(.L_x_2) ;  /* 0x0000000109a87547 */ /* 0x000fea000b800000 */
[----:B------:R-:W-:Y:S01]  /*07f0*/  UISETP.NE.AND UP0, UPT, UR5, 0x1, UPT ;  /* 0x000000010500788c */ /* 0x000fe2000bf05270 */
[----:B------:R-:W-:Y:S01]  /*0800*/  IMAD.U32 R9, RZ, RZ, UR4 ;  /* 0x00000004ff097e24 */ /* 0x000fe2000f8e00ff */
[----:B------:R-:W-:Y:S02]  /*0810*/  ULOP3.LUT UR5, UR18, 0x1, URZ, 0xc0, !UPT ;  /* 0x0000000112057892 */ /* 0x000fe4000f8ec0ff */
[----:B------:R-:W-:Y:S02]  /*0820*/  MOV R11, UR18 ;  /* 0x00000012000b7c02 */ /* 0x000fe40008000f00 */
[----:B------:R-:W-:Y:S01]  /*0830*/  PLOP3.LUT P1, PT, PT, PT, UP0, 0x80, 0x8 ;  /* 0x000000000008781c */ /* 0x000fe20003f2f008 */
[----:B------:R-:W-:-:S04]  /*0840*/  UISETP.NE.U32.AND UP1, UPT, UR5, 0x1, UPT ;  /* 0x000000010500788c */ /* 0x000fc8000bf25070 */
[----:B------:R-:W1:Y:S02]  /*0850*/  @UP0 LDCU.128 UR8, c[0x0][0x380] ;  /* 0x00007000ff0807ac */ /* 0x000e640008000c00 */
[----:B------:R-:W-:Y:S01]  /*0860*/  PLOP3.LUT P0, PT, PT, PT, UP1, 0x80, 0x8 ;  /* 0x000000000008781c */ /* 0x000fe20003f0f018 */
[----:B------:R-:W2:Y:S05]  /*0870*/  @UP0 LDCU.64 UR6, c[0x0][0x380] ;  /* 0x00007000ff0607ac */ /* 0x000eaa0008000a00 */
[C---:B------:R-:W-:Y:S01]  /*0880*/  @P1 IADD3 R7, PT, PT, R21.reuse, UR4, RZ ;  /* 0x0000000415071c10 */ /* 0x040fe2000fffe0ff */
[----:B------:R-:W3:Y:S01]  /*0890*/  @!UP1 LDCU.128 UR12, c[0x0][0x380] ;  /* 0x00007000ff0c97ac */ /* 0x000ee20008000c00 */
[----:B------:R-:W-:Y:S01]  /*08a0*/  @P1 IADD3 R6, P2, PT, R21, UR4, RZ ;  /* 0x0000000415061c10 */ /* 0x000fe2000ff5e0ff */
[----:B------:R-:W-:Y:S01]  /*08b0*/  @P1 IMAD R9, R9, UR18, R0 ;  /* 0x0000001209091c24 */ /* 0x000fe2000f8e0200 */
[----:B------:R-:W-:Y:S01]  /*08c0*/  @UP0 UIADD3 UR4, UPT, UPT, UR4, 0x2, URZ ;  /* 0x0000000204040890 */ /* 0x000fe2000fffe0ff */
[----:B-1----:R-:W-:Y:S01]  /*08d0*/  MOV R2, UR8 ;  /* 0x0000000800027c02 */ /* 0x002fe20008000f00 */
[----:B------:R-:W-:Y:S01]  /*08e0*/  IMAD.U32 R3, RZ, RZ, UR9 ;  /* 0x00000009ff037e24 */ /* 0x000fe2000f8e00ff */
[----:B------:R-:W-:-:S02]  /*08f0*/  MOV R4, UR10 ;  /* 0x0000000a00047c02 */ /* 0x000fc40008000f00 */
[----:B------:R-:W-:Y:S01]  /*0900*/  MOV R5, UR11 ;  /* 0x0000000b00057c02 */ /* 0x000fe20008000f00 */
[----:B------:R-:W-:-:S04]  /*0910*/  @P1 IMAD.WIDE.U32 R2, R7, 0x8, R2 ;  /* 0x0000000807021825 */ /* 0x000fc800078e0002 */
[----:B------:R-:W-:Y:S01]  /*0920*/  @P1 IMAD.WIDE R4, R9, 0x8, R4 ;  /* 0x0000000809041825 */ /* 0x000fe200078e0204 */
[----:B------:R-:W-:Y:S01]  /*0930*/  MOV R19, UR4 ;  /* 0x0000000400137c02 */ /* 0x000fe20008000f00 */
[----:B0-----:R-:W4:Y:S02]  /*0940*/  @P1 LDG.E.64 R2, desc[UR16][R2.64] ;  /* 0x0000001002021981 */ /* 0x001f24000c1e1b00 */
[----:B------:R-:W-:Y:S01]  /*0950*/  @P1 IMAD.X R7, RZ, RZ, RZ, P2 ;  /* 0x000000ffff071224 */ /* 0x000fe200010e06ff */
[----:B--2---:R-:W-:-:S04]  /*0960*/  @P1 LEA R8, P2, R6, UR6, 0x3 ;  /* 0x0000000606081c11 */ /* 0x004fc8000f8418ff */
[----:B------:R-:W-:Y:S01]  /*0970*/  @P1 LEA.HI.X R9, R6, UR7, R7, 0x3, P2 ;  /* 0x0000000706091c11 */ /* 0x000fe200090f1c07 */
[----:B------:R-:W-:Y:S02]  /*0980*/  @P1 IMAD.WIDE R6, R11, 0x8, R4 ;  /* 0x000000080b061825 */ /* 0x000fe400078e0204 */
[----:B------:R-:W4:Y:S01]  /*0990*/  @P1 LDG.E.64 R4, desc[UR16][R4.64] ;  /* 0x0000001004041981 */ /* 0x000f22000c1e1b00 */
[----:B---3--:R-:W-:Y:S01]  /*09a0*/  MOV R14, UR12 ;  /* 0x0000000c000e7c02 */ /* 0x008fe20008000f00 */
[----:B------:R-:W-:Y:S01]  /*09b0*/  IMAD.U32 R15, RZ, RZ, UR13 ;  /* 0x0000000dff0f7e24 */ /* 0x000fe2000f8e00ff */
[----:B------:R-:W-:Y:S01]  /*09c0*/  MOV R10, UR14 ;  /* 0x0000000e000a7c02 */ /* 0x000fe20008000f00 */
[----:B------:R-:W-:Y:S01]  /*09d0*/  IMAD.U32 R11, RZ, RZ, UR15 ;  /* 0x0000000fff0b7e24 */ /* 0x000fe2000f8e00ff */
[----:B------:R-:W-:Y:S01]  /*09e0*/  @!P0 IADD3 R17, PT, PT, R21, UR4, RZ ;  /* 0x0000000415118c10 */ /* 0x000fe2000fffe0ff */
[----:B------:R-:W-:Y:S01]  /*09f0*/  @!P0 IMAD R19, R19, UR18, R0 ;  /* 0x0000001213138c24 */ /* 0x000fe2000f8e0200 */
[----:B------:R-:W2:Y:S04]  /*0a00*/  @P1 LDG.E.64 R6, desc[UR16][R6.64] ;  /* 0x0000001006061981 */ /* 0x000ea8000c1e1b00 */
[----:B------:R-:W2:Y:S01]  /*0a10*/  @P1 LDG.E.64 R8, desc[UR16][R8.64+0x8] ;  /* 0x0000081008081981 */ /* 0x000ea2000c1e1b00 */
[----:B------:R-:W-:-:S04]  /*0a20*/  @!P0 IMAD.WIDE.U32 R14, R17, 0x8, R14 ;  /* 0x00000008110e8825 */ /* 0x000fc800078e000e */
[----:B------:R-:W-:Y:S02]  /*0a30*/  @!P0 IMAD.WIDE R10, R19, 0x8, R10 ;  /* 0x00000008130a8825 */ /* 0x000fe400078e020a */
[----:B------:R-:W3:Y:S04]  /*0a40*/  @!P0 LDG.E.64 R14, desc[UR16][R14.64] ;  /* 0x000000100e0e8981 */ /* 0x000ee8000c1e1b00 */
[----:B------:R-:W3:Y:S01]  /*0a50*/  @!P0 LDG.E.64 R10, desc[UR16][R10.64] ;  /* 0x000000100a0a8981 */ /* 0x000ee2000c1e1b00 */
[----:B----4-:R-:W-:-:S08]  /*0a60*/  @P1 DFMA R2, R2, R4, R12 ;  /* 0x000000040202122b */ /* 0x010fd0000000000c */
[----:B--2---:R-:W-:-:S08]  /*0a70*/  @P1 DFMA R12, R8, R6, R2 ;  /* 0x00000006080c122b */ /* 0x004fd00000000002 */
[----:B---3--:R-:W-:-:S11]  /*0a80*/  @!P0 DFMA R12, R14, R10, R12 ;  /* 0x0000000a0e0c822b */ /* 0x008fd6000000000c */
.L_x_2:
[----:B------:R-:W1:Y:S01]  /*0a90*/  LDC.64 R2, c[0x0][0x390] ;  /* 0x0000e400ff027b82 */ /* 0x000e620000000a00 */
[----:B------:R-:W-:-:S05]  /*0aa0*/  IADD3 R21, PT, PT, R0, R21, RZ ;  /* 0x0000001500157210 */ /* 0x000fca0007ffe0ff */
[----:B-1----:R-:W-:-:S05]  /*0ab0*/  IMAD.WIDE R2, R21, 0x8, R2 ;  /* 0x0000000815027825 */ /* 0x002fca00078e0202 */
[----:B0-----:R-:W-:Y:S01]  /*0ac0*/  STG.E.64 desc[UR16][R2.64], R12 ;  /* 0x0000000c02007986 */ /* 0x001fe2000c101b10 */
[----:B------:R-:W-:Y:S05]  /*0ad0*/  EXIT ;  /* 0x000000000000794d */ /* 0x000fea0003800000 */
.L_x_4:
[----:B------:R-:W-:-:S00]  /*0ae0*/  BRA `(.L_x_4) ;  /* 0xfffffffc00fc7947 */ /* 0x000fc0000383ffff */
[----:B------:R-:W-:-:S00]  /*0af0*/  NOP ;  /* 0x0000000000007918 */ /* 0x000fc00000000000 */
        /* <DEDUP_REMOVED lines=8> */
.L_x_5:


//--------------------- .nv.shared.reserved.0     --------------------------
	.section	.nv.shared.reserved.0,"aw",@nobits
	.weak		__nv_reservedSMEM_offset_0_alias
	.size		__nv_reservedSMEM_offset_0_alias, 0, 64
	.other		__nv_reservedSMEM_offset_0_alias,@"STO_CUDA_RESERVED_SHARED STV_DEFAULT"
__nv_reservedSMEM_offset_0_alias:
	.zero		0
	.zero		64


//--------------------- .nv.constant0._Z6matmulPdS_S_i --------------------------
	.section	.nv.constant0._Z6matmulPdS_S_i,"a",@progbits
	.sectionflags	@""
	.align	4
.nv.constant0._Z6matmulPdS_S_i:
	.zero		924


//--------------------- SYMBOLS --------------------------

	.type		.nv.reservedSmem.offset0,@object
	.size		.nv.reservedSmem.offset0,0x4
